//
// Generated by NVIDIA NVVM Compiler
//
// Compiler Build ID: CL-36424714
// Cuda compilation tools, release 13.0, V13.0.88
// Based on NVVM 20.0.0
//

.version 9.0
.target sm_100
.address_size 64

	// .globl	_Z10vector_addPfS_S_i
.func  (.param .b64 func_retval0) __internal_accurate_pow
(
	.param .b64 __internal_accurate_pow_param_0,
	.param .b64 __internal_accurate_pow_param_1
)
;

.visible .entry _Z10vector_addPfS_S_i(
	.param .u64 .ptr .align 1 _Z10vector_addPfS_S_i_param_0,
	.param .u64 .ptr .align 1 _Z10vector_addPfS_S_i_param_1,
	.param .u64 .ptr .align 1 _Z10vector_addPfS_S_i_param_2,
	.param .u32 _Z10vector_addPfS_S_i_param_3
)
{
	.reg .pred 	%p<5>;
	.reg .b32 	%r<12>;
	.reg .b32 	%f<5>;
	.reg .b64 	%rd<8>;
	.reg .b64 	%fd<14>;

	ld.param.u64 	%rd1, [_Z10vector_addPfS_S_i_param_0];
	ld.param.u32 	%r1, [_Z10vector_addPfS_S_i_param_3];
	mov.u32 	%r2, %ctaid.x;
	mov.u32 	%r3, %ntid.x;
	mov.u32 	%r4, %tid.x;
	mad.lo.s32 	%r5, %r2, %r3, %r4;
	cvt.rn.f64.s32 	%fd1, %r1;
	mov.f64 	%fd2, 0d3FF9E377A0000000;
	{
	.reg .b32 %temp; 
	mov.b64 	{%temp, %r6}, %fd2;
	}
	{
	.reg .b32 %temp; 
	mov.b64 	{%temp, %r7}, %fd1;
	}
	shr.u32 	%r8, %r7, 20;
	and.b32  	%r9, %r8, 2047;
	add.s32 	%r10, %r9, -1012;
	mov.b64 	%rd2, %fd1;
	shl.b64 	%rd3, %rd2, %r10;
	setp.eq.s64 	%p1, %rd3, -9223372036854775808;
	{ // callseq 0, 0
	.param .b64 param0;
	st.param.f64 	[param0], 0d3FF9E377A0000000;
	.param .b64 param1;
	st.param.f64 	[param1], %fd1;
	.param .b64 retval0;
	call.uni (retval0), 
	__internal_accurate_pow, 
	(
	param0, 
	param1
	);
	ld.param.f64 	%fd3, [retval0];
	} // callseq 0
	setp.lt.s32 	%p2, %r6, 0;
	neg.f64 	%fd5, %fd3;
	selp.f64 	%fd6, %fd5, %fd3, %p1;
	selp.f64 	%fd7, %fd6, %fd3, %p2;
	mov.f64 	%fd8, 0dBFE3C6EF40000000;
	{
	.reg .b32 %temp; 
	mov.b64 	{%temp, %r11}, %fd8;
	}
	{ // callseq 1, 0
	.param .b64 param0;
	st.param.f64 	[param0], 0d3FE3C6EF40000000;
	.param .b64 param1;
	st.param.f64 	[param1], %fd1;
	.param .b64 retval0;
	call.uni (retval0), 
	__internal_accurate_pow, 
	(
	param0, 
	param1
	);
	ld.param.f64 	%fd9, [retval0];
	} // callseq 1
	setp.lt.s32 	%p3, %r11, 0;
	neg.f64 	%fd11, %fd9;
	selp.f64 	%fd12, %fd11, %fd9, %p1;
	selp.f64 	%fd13, %fd12, %fd9, %p3;
	setp.eq.s32 	%p4, %r1, 0;
	cvt.rn.f32.f64 	%f1, %fd7;
	cvta.to.global.u64 	%rd5, %rd1;
	cvt.rn.f32.f64 	%f2, %fd13;
	sub.f32 	%f3, %f1, %f2;
	selp.f32 	%f4, 0f00000000, %f3, %p4;
	mul.wide.s32 	%rd6, %r5, 4;
	add.s64 	%rd7, %rd5, %rd6;
	st.global.f32 	[%rd7], %f4;
	ret;

}
.func  (.param .b64 func_retval0) __internal_accurate_pow(
	.param .b64 __internal_accurate_pow_param_0,
	.param .b64 __internal_accurate_pow_param_1
)
{
	.reg .pred 	%p<8>;
	.reg .b32 	%r<49>;
	.reg .b32 	%f<3>;
	.reg .b64 	%fd<109>;

	ld.param.f64 	%fd10, [__internal_accurate_pow_param_0];
	ld.param.f64 	%fd11, [__internal_accurate_pow_param_1];
	{
	.reg .b32 %temp; 
	mov.b64 	{%temp, %r46}, %fd10;
	}
	{
	.reg .b32 %temp; 
	mov.b64 	{%r45, %temp}, %fd10;
	}
	shr.u32 	%r47, %r46, 20;
	setp.gt.u32 	%p1, %r46, 1048575;
	@%p1 bra 	$L__BB1_2;
	mul.f64 	%fd12, %fd10, 0d4350000000000000;
	{
	.reg .b32 %temp; 
	mov.b64 	{%temp, %r46}, %fd12;
	}
	{
	.reg .b32 %temp; 
	mov.b64 	{%r45, %temp}, %fd12;
	}
	shr.u32 	%r16, %r46, 20;
	add.s32 	%r47, %r16, -54;
$L__BB1_2:
	add.s32 	%r48, %r47, -1023;
	and.b32  	%r17, %r46, -2146435073;
	or.b32  	%r18, %r17, 1072693248;
	mov.b64 	%fd107, {%r45, %r18};
	setp.lt.u32 	%p2, %r18, 1073127583;
	@%p2 bra 	$L__BB1_4;
	{
	.reg .b32 %temp; 
	mov.b64 	{%r19, %temp}, %fd107;
	}
	{
	.reg .b32 %temp; 
	mov.b64 	{%temp, %r20}, %fd107;
	}
	add.s32 	%r21, %r20, -1048576;
	mov.b64 	%fd107, {%r19, %r21};
	add.s32 	%r48, %r47, -1022;
$L__BB1_4:
	add.f64 	%fd13, %fd107, 0dBFF0000000000000;
	add.f64 	%fd14, %fd107, 0d3FF0000000000000;
	rcp.approx.ftz.f64 	%fd15, %fd14;
	neg.f64 	%fd16, %fd14;
	fma.rn.f64 	%fd17, %fd16, %fd15, 0d3FF0000000000000;
	fma.rn.f64 	%fd18, %fd17, %fd17, %fd17;
	fma.rn.f64 	%fd19, %fd18, %fd15, %fd15;
	mul.f64 	%fd20, %fd13, %fd19;
	fma.rn.f64 	%fd21, %fd13, %fd19, %fd20;
	mul.f64 	%fd22, %fd21, %fd21;
	fma.rn.f64 	%fd23, %fd22, 0d3EB0F5FF7D2CAFE2, 0d3ED0F5D241AD3B5A;
	fma.rn.f64 	%fd24, %fd23, %fd22, 0d3EF3B20A75488A3F;
	fma.rn.f64 	%fd25, %fd24, %fd22, 0d3F1745CDE4FAECD5;
	fma.rn.f64 	%fd26, %fd25, %fd22, 0d3F3C71C7258A578B;
	fma.rn.f64 	%fd27, %fd26, %fd22, 0d3F6249249242B910;
	fma.rn.f64 	%fd28, %fd27, %fd22, 0d3F89999999999DFB;
	sub.f64 	%fd29, %fd13, %fd21;
	add.f64 	%fd30, %fd29, %fd29;
	neg.f64 	%fd31, %fd21;
	fma.rn.f64 	%fd32, %fd31, %fd13, %fd30;
	mul.f64 	%fd33, %fd19, %fd32;
	fma.rn.f64 	%fd34, %fd22, %fd28, 0d3FB5555555555555;
	mov.f64 	%fd35, 0d3FB5555555555555;
	sub.f64 	%fd36, %fd35, %fd34;
	fma.rn.f64 	%fd37, %fd22, %fd28, %fd36;
	add.f64 	%fd38, %fd37, 0dBC46A4CB00B9E7B0;
	add.f64 	%fd39, %fd34, %fd38;
	sub.f64 	%fd40, %fd34, %fd39;
	add.f64 	%fd41, %fd38, %fd40;
	mul.rn.f64 	%fd42, %fd21, %fd21;
	neg.f64 	%fd43, %fd42;
	fma.rn.f64 	%fd44, %fd21, %fd21, %fd43;
	{
	.reg .b32 %temp; 
	mov.b64 	{%r22, %temp}, %fd33;
	}
	{
	.reg .b32 %temp; 
	mov.b64 	{%temp, %r23}, %fd33;
	}
	add.s32 	%r24, %r23, 1048576;
	mov.b64 	%fd45, {%r22, %r24};
	fma.rn.f64 	%fd46, %fd21, %fd45, %fd44;
	mul.rn.f64 	%fd47, %fd42, %fd21;
	neg.f64 	%fd48, %fd47;
	fma.rn.f64 	%fd49, %fd42, %fd21, %fd48;
	fma.rn.f64 	%fd50, %fd42, %fd33, %fd49;
	fma.rn.f64 	%fd51, %fd46, %fd21, %fd50;
	mul.rn.f64 	%fd52, %fd39, %fd47;
	neg.f64 	%fd53, %fd52;
	fma.rn.f64 	%fd54, %fd39, %fd47, %fd53;
	fma.rn.f64 	%fd55, %fd39, %fd51, %fd54;
	fma.rn.f64 	%fd56, %fd41, %fd47, %fd55;
	add.f64 	%fd57, %fd52, %fd56;
	sub.f64 	%fd58, %fd52, %fd57;
	add.f64 	%fd59, %fd56, %fd58;
	add.f64 	%fd60, %fd21, %fd57;
	sub.f64 	%fd61, %fd21, %fd60;
	add.f64 	%fd62, %fd57, %fd61;
	add.f64 	%fd63, %fd59, %fd62;
	add.f64 	%fd64, %fd33, %fd63;
	add.f64 	%fd65, %fd60, %fd64;
	sub.f64 	%fd66, %fd60, %fd65;
	add.f64 	%fd67, %fd64, %fd66;
	xor.b32  	%r25, %r48, -2147483648;
	mov.b32 	%r26, 1127219200;
	mov.b64 	%fd68, {%r25, %r26};
	mov.b32 	%r27, -2147483648;
	mov.b64 	%fd69, {%r27, %r26};
	sub.f64 	%fd70, %fd68, %fd69;
	fma.rn.f64 	%fd71, %fd70, 0d3FE62E42FEFA39EF, %fd65;
	fma.rn.f64 	%fd72, %fd70, 0dBFE62E42FEFA39EF, %fd71;
	sub.f64 	%fd73, %fd72, %fd65;
	sub.f64 	%fd74, %fd67, %fd73;
	fma.rn.f64 	%fd75, %fd70, 0d3C7ABC9E3B39803F, %fd74;
	add.f64 	%fd76, %fd71, %fd75;
	sub.f64 	%fd77, %fd71, %fd76;
	add.f64 	%fd78, %fd75, %fd77;
	{
	.reg .b32 %temp; 
	mov.b64 	{%temp, %r28}, %fd11;
	}
	{
	.reg .b32 %temp; 
	mov.b64 	{%r29, %temp}, %fd11;
	}
	shl.b32 	%r30, %r28, 1;
	setp.gt.u32 	%p3, %r30, -33554433;
	and.b32  	%r31, %r28, -15728641;
	selp.b32 	%r32, %r31, %r28, %p3;
	mov.b64 	%fd79, {%r29, %r32};
	mul.rn.f64 	%fd80, %fd76, %fd79;
	neg.f64 	%fd81, %fd80;
	fma.rn.f64 	%fd82, %fd76, %fd79, %fd81;
	fma.rn.f64 	%fd83, %fd78, %fd79, %fd82;
	add.f64 	%fd4, %fd80, %fd83;
	sub.f64 	%fd84, %fd80, %fd4;
	add.f64 	%fd5, %fd83, %fd84;
	fma.rn.f64 	%fd85, %fd4, 0d3FF71547652B82FE, 0d4338000000000000;
	{
	.reg .b32 %temp; 
	mov.b64 	{%r13, %temp}, %fd85;
	}
	mov.f64 	%fd86, 0dC338000000000000;
	add.rn.f64 	%fd87, %fd85, %fd86;
	fma.rn.f64 	%fd88, %fd87, 0dBFE62E42FEFA39EF, %fd4;
	fma.rn.f64 	%fd89, %fd87, 0dBC7ABC9E3B39803F, %fd88;
	fma.rn.f64 	%fd90, %fd89, 0d3E5ADE1569CE2BDF, 0d3E928AF3FCA213EA;
	fma.rn.f64 	%fd91, %fd90, %fd89, 0d3EC71DEE62401315;
	fma.rn.f64 	%fd92, %fd91, %fd89, 0d3EFA01997C89EB71;
	fma.rn.f64 	%fd93, %fd92, %fd89, 0d3F2A01A014761F65;
	fma.rn.f64 	%fd94, %fd93, %fd89, 0d3F56C16C1852B7AF;
	fma.rn.f64 	%fd95, %fd94, %fd89, 0d3F81111111122322;
	fma.rn.f64 	%fd96, %fd95, %fd89, 0d3FA55555555502A1;
	fma.rn.f64 	%fd97, %fd96, %fd89, 0d3FC5555555555511;
	fma.rn.f64 	%fd98, %fd97, %fd89, 0d3FE000000000000B;
	fma.rn.f64 	%fd99, %fd98, %fd89, 0d3FF0000000000000;
	fma.rn.f64 	%fd100, %fd99, %fd89, 0d3FF0000000000000;
	{
	.reg .b32 %temp; 
	mov.b64 	{%r14, %temp}, %fd100;
	}
	{
	.reg .b32 %temp; 
	mov.b64 	{%temp, %r15}, %fd100;
	}
	shl.b32 	%r33, %r13, 20;
	add.s32 	%r34, %r33, %r15;
	mov.b64 	%fd108, {%r14, %r34};
	{
	.reg .b32 %temp; 
	mov.b64 	{%temp, %r35}, %fd4;
	}
	mov.b32 	%f2, %r35;
	abs.f32 	%f1, %f2;
	setp.lt.f32 	%p4, %f1, 0f4086232B;
	@%p4 bra 	$L__BB1_7;
	setp.lt.f64 	%p5, %fd4, 0d0000000000000000;
	add.f64 	%fd101, %fd4, 0d7FF0000000000000;
	selp.f64 	%fd108, 0d0000000000000000, %fd101, %p5;
	setp.geu.f32 	%p6, %f1, 0f40874800;
	@%p6 bra 	$L__BB1_7;
	shr.u32 	%r36, %r13, 31;
	add.s32 	%r37, %r13, %r36;
	shr.s32 	%r38, %r37, 1;
	shl.b32 	%r39, %r38, 20;
	add.s32 	%r40, %r15, %r39;
	mov.b64 	%fd102, {%r14, %r40};
	sub.s32 	%r41, %r13, %r38;
	shl.b32 	%r42, %r41, 20;
	add.s32 	%r43, %r42, 1072693248;
	mov.b32 	%r44, 0;
	mov.b64 	%fd103, {%r44, %r43};
	mul.f64 	%fd108, %fd103, %fd102;
$L__BB1_7:
	abs.f64 	%fd104, %fd108;
	setp.eq.f64 	%p7, %fd104, 0d7FF0000000000000;
	fma.rn.f64 	%fd105, %fd108, %fd5, %fd108;
	selp.f64 	%fd106, %fd108, %fd105, %p7;
	st.param.f64 	[func_retval0], %fd106;
	ret;

}


// ===== COMPILED SASS (sm_100) =====

	.target	sm_100

	.elftype	@"ET_EXEC"


//--------------------- .note.nv.tkinfo           --------------------------
	.section	.note.nv.tkinfo,"",@"SHT_NOTE"
	.sectionflags	@"SHF_NOTE_NV_TKINFO"
	.tkinfo
        /*0018*/ 	.word	0x00000002
        /*0030*/ 	.string	""
        /*0030*/ 	.string	"ptxas"
        /*0030*/ 	.string	"Cuda compilation tools, release 13.0, V13.0.88"
        /*0030*/ 	.string	"Build cuda_13.0.r13.0/compiler.36424714_0"
        /*0030*/ 	.string	"-arch sm_100 -m 64 "



//--------------------- .note.nv.cuinfo           --------------------------
	.section	.note.nv.cuinfo,"",@"SHT_NOTE"
	.sectionflags	@"SHF_NOTE_NV_CUINFO"
        /*0018*/ 	.short	0x0002
        /*001a*/ 	.short	0x0064
        /*001c*/ 	.short	0x0082
	.zero		2


//--------------------- .nv.info                  --------------------------
	.section	.nv.info,"",@"SHT_CUDA_INFO"
	.align	4


	//----- nvinfo : EIATTR_REGCOUNT
	.align		4
        /*0000*/ 	.byte	0x04, 0x2f
        /*0002*/ 	.short	(.L_1 - .L_0)
	.align		4
.L_0:
        /*0004*/ 	.word	index@(_Z10vector_addPfS_S_i)
        /*0008*/ 	.word	0x0000001e


	//----- nvinfo : EIATTR_FRAME_SIZE
	.align		4
.L_1:
        /*000c*/ 	.byte	0x04, 0x11
        /*000e*/ 	.short	(.L_3 - .L_2)
	.align		4
.L_2:
        /*0010*/ 	.word	index@($_Z10vector_addPfS_S_i$__internal_accurate_pow)
        /*0014*/ 	.word	0x00000000


	//----- nvinfo : EIATTR_FRAME_SIZE
	.align		4
.L_3:
        /*0018*/ 	.byte	0x04, 0x11
        /*001a*/ 	.short	(.L_5 - .L_4)
	.align		4
.L_4:
        /*001c*/ 	.word	index@(_Z10vector_addPfS_S_i)
        /*0020*/ 	.word	0x00000000


	//----- nvinfo : EIATTR_MIN_STACK_SIZE
	.align		4
.L_5:
        /*0024*/ 	.byte	0x04, 0x12
        /*0026*/ 	.short	(.L_7 - .L_6)
	.align		4
.L_6:
        /*0028*/ 	.word	index@(_Z10vector_addPfS_S_i)
        /*002c*/ 	.word	0x00000000
.L_7:


//--------------------- .nv.compat                --------------------------
	.section	.nv.compat,"",@"SHT_CUDA_COMPAT_INFO"
	.align	4
        /*0000*/ 	.byte	0x02, 0x09, 0x00, 0x00, 0x02, 0x02, 0x01, 0x00, 0x02, 0x05, 0x05, 0x00, 0x03, 0x07, 0x01, 0x01
        /*0010*/ 	.byte	0x02, 0x03, 0x00, 0x00, 0x02, 0x06, 0x01, 0x00, 0x04, 0x0b, 0x08, 0x00, 0x01, 0x00, 0x00, 0x00
        /*0020*/ 	.byte	0x00, 0x00, 0x00, 0x00


//--------------------- .nv.info._Z10vector_addPfS_S_i --------------------------
	.section	.nv.info._Z10vector_addPfS_S_i,"",@"SHT_CUDA_INFO"
	.sectionflags	@""
	.align	4


	//----- nvinfo : EIATTR_CUDA_API_VERSION
	.align		4
        /*0000*/ 	.byte	0x04, 0x37
        /*0002*/ 	.short	(.L_9 - .L_8)
.L_8:
        /*0004*/ 	.word	0x00000082


	//----- nvinfo : EIATTR_KPARAM_INFO
	.align		4
.L_9:
        /*0008*/ 	.byte	0x04, 0x17
        /*000a*/ 	.short	(.L_11 - .L_10)
.L_10:
        /*000c*/ 	.word	0x00000000
        /*0010*/ 	.short	0x0003
        /*0012*/ 	.short	0x0018
        /*0014*/ 	.byte	0x00, 0xf0, 0x11, 0x00


	//----- nvinfo : EIATTR_KPARAM_INFO
	.align		4
.L_11:
        /*0018*/ 	.byte	0x04, 0x17
        /*001a*/ 	.short	(.L_13 - .L_12)
.L_12:
        /*001c*/ 	.word	0x00000000
        /*0020*/ 	.short	0x0002
        /*0022*/ 	.short	0x0010
        /*0024*/ 	.byte	0x00, 0xf5, 0x21, 0x00


	//----- nvinfo : EIATTR_KPARAM_INFO
	.align		4
.L_13:
        /*0028*/ 	.byte	0x04, 0x17
        /*002a*/ 	.short	(.L_15 - .L_14)
.L_14:
        /*002c*/ 	.word	0x00000000
        /*0030*/ 	.short	0x0001
        /*0032*/ 	.short	0x0008
        /*0034*/ 	.byte	0x00, 0xf5, 0x21, 0x00


	//----- nvinfo : EIATTR_KPARAM_INFO
	.align		4
.L_15:
        /*0038*/ 	.byte	0x04, 0x17
        /*003a*/ 	.short	(.L_17 - .L_16)
.L_16:
        /*003c*/ 	.word	0x00000000
        /*0040*/ 	.short	0x0000
        /*0042*/ 	.short	0x0000
        /*0044*/ 	.byte	0x00, 0xf5, 0x21, 0x00


	//----- nvinfo : EIATTR_SPARSE_MMA_MASK
	.align		4
.L_17:
        /*0048*/ 	.byte	0x03, 0x50
        /*004a*/ 	.short	0x0000


	//----- nvinfo : EIATTR_MAXREG_COUNT
	.align		4
        /*004c*/ 	.byte	0x03, 0x1b
        /*004e*/ 	.short	0x00ff


	//----- nvinfo : EIATTR_MERCURY_ISA_VERSION
	.align		4
        /*0050*/ 	.byte	0x03, 0x5f
        /*0052*/ 	.short	0x0101


	//----- nvinfo : EIATTR_VRC_CTA_INIT_COUNT
	.align		4
        /*0054*/ 	.byte	0x02, 0x4a
	.zero		1
	.zero		1


	//----- nvinfo : EIATTR_EXIT_INSTR_OFFSETS
	.align		4
        /*0058*/ 	.byte	0x04, 0x1c
        /*005a*/ 	.short	(.L_19 - .L_18)


	//   ....[0]....
.L_18:
        /*005c*/ 	.word	0x000002b0


	//----- nvinfo : EIATTR_CRS_STACK_SIZE
	.align		4
.L_19:
        /*0060*/ 	.byte	0x04, 0x1e
        /*0062*/ 	.short	(.L_21 - .L_20)
.L_20:
        /*0064*/ 	.word	0x00000000


	//----- nvinfo : EIATTR_CBANK_PARAM_SIZE
	.align		4
.L_21:
        /*0068*/ 	.byte	0x03, 0x19
        /*006a*/ 	.short	0x001c


	//----- nvinfo : EIATTR_PARAM_CBANK
	.align		4
        /*006c*/ 	.byte	0x04, 0x0a
        /*006e*/ 	.short	(.L_23 - .L_22)
	.align		4
.L_22:
        /*0070*/ 	.word	index@(.nv.constant0._Z10vector_addPfS_S_i)
        /*0074*/ 	.short	0x0380
        /*0076*/ 	.short	0x001c


	//----- nvinfo : EIATTR_SW_WAR
	.align		4
.L_23:
        /*0078*/ 	.byte	0x04, 0x36
        /*007a*/ 	.short	(.L_25 - .L_24)
.L_24:
        /*007c*/ 	.word	0x00000008
.L_25:


//--------------------- .nv.callgraph             --------------------------
	.section	.nv.callgraph,"",@"SHT_CUDA_CALLGRAPH"
	.align	4
	.sectionentsize	8
	.align		4
        /*0000*/ 	.word	0x00000000
	.align		4
        /*0004*/ 	.word	0xffffffff
	.align		4
        /*0008*/ 	.word	0x00000000
	.align		4
        /*000c*/ 	.word	0xfffffffe
	.align		4
        /*0010*/ 	.word	0x00000000
	.align		4
        /*0014*/ 	.word	0xfffffffd
	.align		4
        /*0018*/ 	.word	0x00000000
	.align		4
        /*001c*/ 	.word	0xfffffffc


//--------------------- .text._Z10vector_addPfS_S_i --------------------------
	.section	.text._Z10vector_addPfS_S_i,"ax",@progbits
	.align	128
        .global         _Z10vector_addPfS_S_i
        .type           _Z10vector_addPfS_S_i,@function
        .size           _Z10vector_addPfS_S_i,(.L_x_2 - _Z10vector_addPfS_S_i)
        .other          _Z10vector_addPfS_S_i,@"STO_CUDA_ENTRY STV_DEFAULT"
_Z10vector_addPfS_S_i:
.text._Z10vector_addPfS_S_i:
[----:B------:R-:W-:Y:S01]  /*0000*/  LDC R1, c[0x0][0x37c] ;  /* 0x0000df00ff017b82 */ /* 0x000fe20000000800 */
[----:B------:R-:W0:Y:S01]  /*0010*/  LDCU UR4, c[0x0][0x398] ;  /* 0x00007300ff0477ac */ /* 0x000e220008000800 */
[----:B------:R-:W1:Y:S06]  /*0020*/  S2R R5, SR_TID.X ;  /* 0x0000000000057919 */ /* 0x000e6c0000002100 */
[----:B------:R-:W1:Y:S01]  /*0030*/  LDC R2, c[0x0][0x360] ;  /* 0x0000d800ff027b82 */ /* 0x000e620000000800 */
[----:B------:R-:W-:Y:S01]  /*0040*/  IMAD.MOV.U32 R27, RZ, RZ, 0x3ff9e377 ;  /* 0x3ff9e377ff1b7424 */ /* 0x000fe200078e00ff */
[----:B------:R-:W-:Y:S01]  /*0050*/  UMOV UR6, 0xa0000000 ;  /* 0xa000000000067882 */ /* 0x000fe20000000000 */
[----:B0-----:R-:W0:Y:S05]  /*0060*/  I2F.F64 R24, UR4 ;  /* 0x0000000400187d12 */ /* 0x001e2a0008201c00 */
[----:B------:R-:W1:Y:S01]  /*0070*/  S2UR UR4, SR_CTAID.X ;  /* 0x00000000000479c3 */ /* 0x000e620000002500 */
[----:B0-----:R-:W-:Y:S01]  /*0080*/  SHF.R.U32.HI R0, RZ, 0x14, R25 ;  /* 0x00000014ff007819 */ /* 0x001fe20000011619 */
[----:B------:R-:W-:-:S03]  /*0090*/  IMAD.MOV.U32 R26, RZ, RZ, R24 ;  /* 0x000000ffff1a7224 */ /* 0x000fc600078e0018 */
[----:B------:R-:W-:-:S05]  /*00a0*/  LOP3.LUT R0, R0, 0x7ff, RZ, 0xc0, !PT ;  /* 0x000007ff00007812 */ /* 0x000fca00078ec0ff */
[----:B------:R-:W-:Y:S02]  /*00b0*/  VIADD R3, R0, 0xfffffc0c ;  /* 0xfffffc0c00037836 */ /* 0x000fe40000000000 */
[----:B-1----:R-:W-:-:S03]  /*00c0*/  IMAD R2, R2, UR4, R5 ;  /* 0x0000000402027c24 */ /* 0x002fc6000f8e0205 */
[CC--:B------:R-:W-:Y:S02]  /*00d0*/  SHF.L.U32 R0, R24.reuse, R3.reuse, RZ ;  /* 0x0000000318007219 */ /* 0x0c0fe400000006ff */
[--C-:B------:R-:W-:Y:S02]  /*00e0*/  SHF.L.U64.HI R3, R24, R3, R25.reuse ;  /* 0x0000000318037219 */ /* 0x100fe40000010219 */
[----:B------:R-:W-:Y:S02]  /*00f0*/  ISETP.NE.U32.AND P0, PT, R0, RZ, PT ;  /* 0x000000ff0000720c */ /* 0x000fe40003f05070 */
[----:B------:R-:W-:Y:S02]  /*0100*/  MOV R0, 0x140 ;  /* 0x0000014000007802 */ /* 0x000fe40000000f00 */
[----:B------:R-:W-:Y:S01]  /*0110*/  ISETP.NE.AND.EX P0, PT, R3, -0x80000000, PT, P0 ;  /* 0x800000000300780c */ /* 0x000fe20003f05300 */
[----:B------:R-:W-:-:S12]  /*0120*/  IMAD.MOV.U32 R3, RZ, RZ, R25 ;  /* 0x000000ffff037224 */ /* 0x000fd800078e0019 */
[----:B------:R-:W-:Y:S05]  /*0130*/  CALL.REL.NOINC `($_Z10vector_addPfS_S_i$__internal_accurate_pow) ;  /* 0x0000000000607944 */ /* 0x000fea0003c00000 */
[----:B------:R-:W-:Y:S01]  /*0140*/  IMAD.MOV.U32 R26, RZ, RZ, R24 ;  /* 0x000000ffff1a7224 */ /* 0x000fe200078e0018 */
[----:B------:R-:W-:Y:S01]  /*0150*/  MOV R3, R25 ;  /* 0x0000001900037202 */ /* 0x000fe20000000f00 */
[----:B------:R-:W-:Y:S01]  /*0160*/  IMAD.MOV.U32 R27, RZ, RZ, 0x3fe3c6ef ;  /* 0x3fe3c6efff1b7424 */ /* 0x000fe200078e00ff */
[----:B------:R-:W-:Y:S01]  /*0170*/  MOV R0, 0x1d0 ;  /* 0x000001d000007802 */ /* 0x000fe20000000f00 */
[----:B------:R-:W-:Y:S01]  /*0180*/  IMAD.MOV.U32 R24, RZ, RZ, R7 ;  /* 0x000000ffff187224 */ /* 0x000fe200078e0007 */
[----:B------:R-:W0:Y:S01]  /*0190*/  LDCU.64 UR4, c[0x0][0x358] ;  /* 0x00006b00ff0477ac */ /* 0x000e220008000a00 */
[----:B------:R-:W-:Y:S01]  /*01a0*/  IMAD.MOV.U32 R25, RZ, RZ, R10 ;  /* 0x000000ffff197224 */ /* 0x000fe200078e000a */
[----:B------:R-:W-:-:S06]  /*01b0*/  UMOV UR6, 0x40000000 ;  /* 0x4000000000067882 */ /* 0x000fcc0000000000 */
[----:B0-----:R-:W-:Y:S05]  /*01c0*/  CALL.REL.NOINC `($_Z10vector_addPfS_S_i$__internal_accurate_pow) ;  /* 0x00000000003c7944 */ /* 0x001fea0003c00000 */
[----:B------:R-:W-:Y:S01]  /*01d0*/  IMAD.MOV.U32 R4, RZ, RZ, R7 ;  /* 0x000000ffff047224 */ /* 0x000fe200078e0007 */
[----:B------:R-:W-:Y:S01]  /*01e0*/  MOV R5, R10 ;  /* 0x0000000a00057202 */ /* 0x000fe20000000f00 */
[----:B------:R-:W0:Y:S01]  /*01f0*/  LDCU UR6, c[0x0][0x398] ;  /* 0x00007300ff0677ac */ /* 0x000e220008000800 */
[----:B------:R-:W-:Y:S04]  /*0200*/  F2F.F32.F64 R0, R24 ;  /* 0x0000001800007310 */ /* 0x000fe80000301000 */
[----:B------:R-:W-:-:S10]  /*0210*/  DADD R4, -RZ, -R4 ;  /* 0x00000000ff047229 */ /* 0x000fd40000000904 */
[----:B------:R-:W-:Y:S02]  /*0220*/  FSEL R4, R4, R7, !P0 ;  /* 0x0000000704047208 */ /* 0x000fe40004000000 */
[----:B------:R-:W-:Y:S01]  /*0230*/  FSEL R5, R5, R10, !P0 ;  /* 0x0000000a05057208 */ /* 0x000fe20004000000 */
[----:B------:R-:W1:Y:S01]  /*0240*/  LDC.64 R6, c[0x0][0x380] ;  /* 0x0000e000ff067b82 */ /* 0x000e620000000a00 */
[----:B0-----:R-:W-:-:S04]  /*0250*/  ISETP.NE.AND P0, PT, RZ, UR6, PT ;  /* 0x00000006ff007c0c */ /* 0x001fc8000bf05270 */
[----:B------:R-:W0:Y:S02]  /*0260*/  F2F.F32.F64 R5, R4 ;  /* 0x0000000400057310 */ /* 0x000e240000301000 */
[----:B0-----:R-:W-:Y:S01]  /*0270*/  FADD R0, R0, -R5 ;  /* 0x8000000500007221 */ /* 0x001fe20000000000 */
[----:B-1----:R-:W-:-:S04]  /*0280*/  IMAD.WIDE R2, R2, 0x4, R6 ;  /* 0x0000000402027825 */ /* 0x002fc800078e0206 */
[----:B------:R-:W-:-:S05]  /*0290*/  FSEL R7, R0, RZ, P0 ;  /* 0x000000ff00077208 */ /* 0x000fca0000000000 */
[----:B------:R-:W-:Y:S01]  /*02a0*/  STG.E desc[UR4][R2.64], R7 ;  /* 0x0000000702007986 */ /* 0x000fe2000c101904 */
[----:B------:R-:W-:Y:S05]  /*02b0*/  EXIT ;  /* 0x000000000000794d */ /* 0x000fea0003800000 */
        .type           $_Z10vector_addPfS_S_i$__internal_accurate_pow,@function
        .size           $_Z10vector_addPfS_S_i$__internal_accurate_pow,(.L_x_2 - $_Z10vector_addPfS_S_i$__internal_accurate_pow)
$_Z10vector_addPfS_S_i$__internal_accurate_pow:
[----:B------:R-:W-:Y:S01]  /*02c0*/  ISETP.GT.U32.AND P1, PT, R27, 0xfffff, PT ;  /* 0x000fffff1b00780c */ /* 0x000fe20003f24070 */
[----:B------:R-:W-:Y:S01]  /*02d0*/  IMAD.U32 R4, RZ, RZ, UR6 ;  /* 0x00000006ff047e24 */ /* 0x000fe2000f8e00ff */
[----:B------:R-:W-:Y:S01]  /*02e0*/  MOV R12, UR6 ;  /* 0x00000006000c7c02 */ /* 0x000fe20008000f00 */
[--C-:B------:R-:W-:Y:S01]  /*02f0*/  IMAD.MOV.U32 R5, RZ, RZ, R27.reuse ;  /* 0x000000ffff057224 */ /* 0x100fe200078e001b */
[----:B------:R-:W-:Y:S01]  /*0300*/  MOV R10, 0x41ad3b5a ;  /* 0x41ad3b5a000a7802 */ /* 0x000fe20000000f00 */
[--C-:B------:R-:W-:Y:S01]  /*0310*/  IMAD.MOV.U32 R6, RZ, RZ, R27.reuse ;  /* 0x000000ffff067224 */ /* 0x100fe200078e001b */
[----:B------:R-:W-:Y:S01]  /*0320*/  UMOV UR6, 0x7d2cafe2 ;  /* 0x7d2cafe200067882 */ /* 0x000fe20000000000 */
[----:B------:R-:W-:Y:S01]  /*0330*/  IMAD.MOV.U32 R18, RZ, RZ, RZ ;  /* 0x000000ffff127224 */ /* 0x000fe200078e00ff */
[----:B------:R-:W-:Y:S01]  /*0340*/  UMOV UR7, 0x3eb0f5ff ;  /* 0x3eb0f5ff00077882 */ /* 0x000fe20000000000 */
[----:B------:R-:W-:Y:S01]  /*0350*/  IMAD.MOV.U32 R11, RZ, RZ, 0x3ed0f5d2 ;  /* 0x3ed0f5d2ff0b7424 */ /* 0x000fe200078e00ff */
[----:B------:R-:W-:Y:S01]  /*0360*/  SHF.R.U32.HI R27, RZ, 0x14, R27 ;  /* 0x00000014ff1b7819 */ /* 0x000fe2000001161b */
[----:B------:R-:W-:Y:S01]  /*0370*/  UMOV UR8, 0x3b39803f ;  /* 0x3b39803f00087882 */ /* 0x000fe20000000000 */
[----:B------:R-:W-:Y:S01]  /*0380*/  UMOV UR9, 0x3c7abc9e ;  /* 0x3c7abc9e00097882 */ /* 0x000fe20000000000 */
[----:B------:R-:W-:-:S10]  /*0390*/  @!P1 DMUL R4, R4, 1.80143985094819840000e+16 ;  /* 0x4350000004049828 */ /* 0x000fd40000000000 */
[----:B------:R-:W-:Y:S01]  /*03a0*/  @!P1 IMAD.MOV.U32 R6, RZ, RZ, R5 ;  /* 0x000000ffff069224 */ /* 0x000fe200078e0005 */
[----:B------:R-:W-:Y:S01]  /*03b0*/  @!P1 LEA.HI R27, R5, 0xffffffca, RZ, 0xc ;  /* 0xffffffca051b9811 */ /* 0x000fe200078f60ff */
[----:B------:R-:W-:-:S03]  /*03c0*/  @!P1 IMAD.MOV.U32 R12, RZ, RZ, R4 ;  /* 0x000000ffff0c9224 */ /* 0x000fc600078e0004 */
[----:B------:R-:W-:Y:S01]  /*03d0*/  LOP3.LUT R6, R6, 0x800fffff, RZ, 0xc0, !PT ;  /* 0x800fffff06067812 */ /* 0x000fe200078ec0ff */
[----:B------:R-:W-:-:S03]  /*03e0*/  VIADD R4, R27, 0xfffffc01 ;  /* 0xfffffc011b047836 */ /* 0x000fc60000000000 */
[----:B------:R-:W-:-:S04]  /*03f0*/  LOP3.LUT R13, R6, 0x3ff00000, RZ, 0xfc, !PT ;  /* 0x3ff00000060d7812 */ /* 0x000fc800078efcff */
[----:B------:R-:W-:-:S13]  /*0400*/  ISETP.GE.U32.AND P2, PT, R13, 0x3ff6a09f, PT ;  /* 0x3ff6a09f0d00780c */ /* 0x000fda0003f46070 */
[----:B------:R-:W-:Y:S01]  /*0410*/  @P2 VIADD R7, R13, 0xfff00000 ;  /* 0xfff000000d072836 */ /* 0x000fe20000000000 */
[----:B------:R-:W-:Y:S01]  /*0420*/  @P2 IADD3 R4, PT, PT, R27, -0x3fe, RZ ;  /* 0xfffffc021b042810 */ /* 0x000fe20007ffe0ff */
[----:B------:R-:W-:Y:S02]  /*0430*/  IMAD.MOV.U32 R27, RZ, RZ, R3 ;  /* 0x000000ffff1b7224 */ /* 0x000fe400078e0003 */
[----:B------:R-:W-:Y:S02]  /*0440*/  @P2 IMAD.MOV.U32 R13, RZ, RZ, R7 ;  /* 0x000000ffff0d2224 */ /* 0x000fe400078e0007 */
[----:B------:R-:W-:-:S04]  /*0450*/  IMAD.SHL.U32 R3, R27, 0x2, RZ ;  /* 0x000000021b037824 */ /* 0x000fc800078e00ff */
[C---:B------:R-:W-:Y:S01]  /*0460*/  DADD R8, R12.reuse, 1 ;  /* 0x3ff000000c087429 */ /* 0x040fe20000000000 */
[----:B------:R-:W-:Y:S01]  /*0470*/  ISETP.GT.U32.AND P1, PT, R3, -0x2000001, PT ;  /* 0xfdffffff0300780c */ /* 0x000fe20003f24070 */
[----:B------:R-:W-:-:S04]  /*0480*/  DADD R12, R12, -1 ;  /* 0xbff000000c0c7429 */ /* 0x000fc80000000000 */
[----:B------:R-:W0:Y:S02]  /*0490*/  MUFU.RCP64H R19, R9 ;  /* 0x0000000900137308 */ /* 0x000e240000001800 */
[----:B0-----:R-:W-:-:S08]  /*04a0*/  DFMA R6, -R8, R18, 1 ;  /* 0x3ff000000806742b */ /* 0x001fd00000000112 */
[----:B------:R-:W-:-:S08]  /*04b0*/  DFMA R6, R6, R6, R6 ;  /* 0x000000060606722b */ /* 0x000fd00000000006 */
[----:B------:R-:W-:-:S08]  /*04c0*/  DFMA R18, R18, R6, R18 ;  /* 0x000000061212722b */ /* 0x000fd00000000012 */
[----:B------:R-:W-:-:S08]  /*04d0*/  DMUL R6, R12, R18 ;  /* 0x000000120c067228 */ /* 0x000fd00000000000 */
[----:B------:R-:W-:-:S08]  /*04e0*/  DFMA R6, R12, R18, R6 ;  /* 0x000000120c06722b */ /* 0x000fd00000000006 */
[CC--:B------:R-:W-:Y:S02]  /*04f0*/  DMUL R16, R6.reuse, R6.reuse ;  /* 0x0000000606107228 */ /* 0x0c0fe40000000000 */
[----:B------:R-:W-:-:S06]  /*0500*/  DMUL R22, R6, R6 ;  /* 0x0000000606167228 */ /* 0x000fcc0000000000 */
[----:B------:R-:W-:Y:S01]  /*0510*/  DFMA R8, R16, UR6, R10 ;  /* 0x0000000610087c2b */ /* 0x000fe2000800000a */
[----:B------:R-:W-:Y:S01]  /*0520*/  UMOV UR6, 0x75488a3f ;  /* 0x75488a3f00067882 */ /* 0x000fe20000000000 */
[----:B------:R-:W-:Y:S01]  /*0530*/  UMOV UR7, 0x3ef3b20a ;  /* 0x3ef3b20a00077882 */ /* 0x000fe20000000000 */
[----:B------:R-:W-:-:S05]  /*0540*/  DADD R10, R12, -R6 ;  /* 0x000000000c0a7229 */ /* 0x000fca0000000806 */
[----:B------:R-:W-:Y:S01]  /*0550*/  DFMA R8, R16, R8, UR6 ;  /* 0x0000000610087e2b */ /* 0x000fe20008000008 */
[----:B------:R-:W-:Y:S01]  /*0560*/  UMOV UR6, 0xe4faecd5 ;  /* 0xe4faecd500067882 */ /* 0x000fe20000000000 */
[----:B------:R-:W-:Y:S01]  /*0570*/  UMOV UR7, 0x3f1745cd ;  /* 0x3f1745cd00077882 */ /* 0x000fe20000000000 */
[----:B------:R-:W-:-:S05]  /*0580*/  DADD R10, R10, R10 ;  /* 0x000000000a0a7229 */ /* 0x000fca000000000a */
[----:B------:R-:W-:Y:S01]  /*0590*/  DFMA R8, R16, R8, UR6 ;  /* 0x0000000610087e2b */ /* 0x000fe20008000008 */
[----:B------:R-:W-:Y:S01]  /*05a0*/  UMOV UR6, 0x258a578b ;  /* 0x258a578b00067882 */ /* 0x000fe20000000000 */
[----:B------:R-:W-:Y:S01]  /*05b0*/  UMOV UR7, 0x3f3c71c7 ;  /* 0x3f3c71c700077882 */ /* 0x000fe20000000000 */
[----:B------:R-:W-:-:S05]  /*05c0*/  DFMA R10, R12, -R6, R10 ;  /* 0x800000060c0a722b */ /* 0x000fca000000000a */
[----:B------:R-:W-:Y:S01]  /*05d0*/  DFMA R8, R16, R8, UR6 ;  /* 0x0000000610087e2b */ /* 0x000fe20008000008 */
[----:B------:R-:W-:Y:S01]  /*05e0*/  UMOV UR6, 0x9242b910 ;  /* 0x9242b91000067882 */ /* 0x000fe20000000000 */
[----:B------:R-:W-:Y:S01]  /*05f0*/  UMOV UR7, 0x3f624924 ;  /* 0x3f62492400077882 */ /* 0x000fe20000000000 */
[----:B------:R-:W-:Y:S02]  /*0600*/  DMUL R10, R18, R10 ;  /* 0x0000000a120a7228 */ /* 0x000fe40000000000 */
[----:B------:R-:W-:-:S03]  /*0610*/  DFMA R18, R6, R6, -R22 ;  /* 0x000000060612722b */ /* 0x000fc60000000816 */
[----:B------:R-:W-:Y:S01]  /*0620*/  DFMA R8, R16, R8, UR6 ;  /* 0x0000000610087e2b */ /* 0x000fe20008000008 */
[----:B------:R-:W-:Y:S01]  /*0630*/  UMOV UR6, 0x99999dfb ;  /* 0x99999dfb00067882 */ /* 0x000fe20000000000 */
[----:B------:R-:W-:-:S06]  /*0640*/  UMOV UR7, 0x3f899999 ;  /* 0x3f89999900077882 */ /* 0x000fcc0000000000 */
[----:B------:R-:W-:Y:S01]  /*0650*/  DFMA R14, R16, R8, UR6 ;  /* 0x00000006100e7e2b */ /* 0x000fe20008000008 */
[----:B------:R-:W-:Y:S01]  /*0660*/  UMOV UR6, 0x55555555 ;  /* 0x5555555500067882 */ /* 0x000fe20000000000 */
[----:B------:R-:W-:-:S06]  /*0670*/  UMOV UR7, 0x3fb55555 ;  /* 0x3fb5555500077882 */ /* 0x000fcc0000000000 */
[----:B------:R-:W-:-:S08]  /*0680*/  DFMA R8, R16, R14, UR6 ;  /* 0x0000000610087e2b */ /* 0x000fd0000800000e */
[----:B------:R-:W-:Y:S01]  /*0690*/  DADD R12, -R8, UR6 ;  /* 0x00000006080c7e29 */ /* 0x000fe20008000100 */
[----:B------:R-:W-:Y:S01]  /*06a0*/  UMOV UR6, 0xb9e7b0 ;  /* 0x00b9e7b000067882 */ /* 0x000fe20000000000 */
[----:B------:R-:W-:-:S06]  /*06b0*/  UMOV UR7, 0x3c46a4cb ;  /* 0x3c46a4cb00077882 */ /* 0x000fcc0000000000 */
[----:B------:R-:W-:Y:S02]  /*06c0*/  DFMA R14, R16, R14, R12 ;  /* 0x0000000e100e722b */ /* 0x000fe4000000000c */
[----:B------:R-:W-:Y:S01]  /*06d0*/  DMUL R12, R6, R22 ;  /* 0x00000016060c7228 */ /* 0x000fe20000000000 */
[----:B------:R-:W-:Y:S02]  /*06e0*/  VIADD R17, R11, 0x100000 ;  /* 0x001000000b117836 */ /* 0x000fe40000000000 */
[----:B------:R-:W-:-:S03]  /*06f0*/  IMAD.MOV.U32 R16, RZ, RZ, R10 ;  /* 0x000000ffff107224 */ /* 0x000fc600078e000a */
[----:B------:R-:W-:Y:S01]  /*0700*/  DADD R14, R14, -UR6 ;  /* 0x800000060e0e7e29 */ /* 0x000fe20008000000 */
[----:B------:R-:W-:Y:S01]  /*0710*/  UMOV UR6, 0x80000000 ;  /* 0x8000000000067882 */ /* 0x000fe20000000000 */
[C---:B------:R-:W-:Y:S01]  /*0720*/  DFMA R20, R6.reuse, R22, -R12 ;  /* 0x000000160614722b */ /* 0x040fe2000000080c */
[----:B------:R-:W-:Y:S01]  /*0730*/  UMOV UR7, 0x43300000 ;  /* 0x4330000000077882 */ /* 0x000fe20000000000 */
[----:B------:R-:W-:-:S04]  /*0740*/  DFMA R16, R6, R16, R18 ;  /* 0x000000100610722b */ /* 0x000fc80000000012 */
[----:B------:R-:W-:Y:S02]  /*0750*/  DADD R18, R8, R14 ;  /* 0x0000000008127229 */ /* 0x000fe4000000000e */
[----:B------:R-:W-:-:S06]  /*0760*/  DFMA R20, R10, R22, R20 ;  /* 0x000000160a14722b */ /* 0x000fcc0000000014 */
[----:B------:R-:W-:Y:S02]  /*0770*/  DMUL R22, R18, R12 ;  /* 0x0000000c12167228 */ /* 0x000fe40000000000 */
[----:B------:R-:W-:Y:S02]  /*0780*/  DFMA R16, R6, R16, R20 ;  /* 0x000000100610722b */ /* 0x000fe40000000014 */
[----:B------:R-:W-:-:S04]  /*0790*/  DADD R20, R8, -R18 ;  /* 0x0000000008147229 */ /* 0x000fc80000000812 */
[----:B------:R-:W-:-:S04]  /*07a0*/  DFMA R8, R18, R12, -R22 ;  /* 0x0000000c1208722b */ /* 0x000fc80000000816 */
[----:B------:R-:W-:-:S04]  /*07b0*/  DADD R20, R14, R20 ;  /* 0x000000000e147229 */ /* 0x000fc80000000014 */
[----:B------:R-:W-:-:S08]  /*07c0*/  DFMA R8, R18, R16, R8 ;  /* 0x000000101208722b */ /* 0x000fd00000000008 */
[----:B------:R-:W-:-:S08]  /*07d0*/  DFMA R20, R20, R12, R8 ;  /* 0x0000000c1414722b */ /* 0x000fd00000000008 */
[----:B------:R-:W-:-:S08]  /*07e0*/  DADD R12, R22, R20 ;  /* 0x00000000160c7229 */ /* 0x000fd00000000014 */
[--C-:B------:R-:W-:Y:S02]  /*07f0*/  DADD R8, R6, R12.reuse ;  /* 0x0000000006087229 */ /* 0x100fe4000000000c */
[----:B------:R-:W-:-:S06]  /*0800*/  DADD R22, R22, -R12 ;  /* 0x0000000016167229 */ /* 0x000fcc000000080c */
[----:B------:R-:W-:Y:S02]  /*0810*/  DADD R6, R6, -R8 ;  /* 0x0000000006067229 */ /* 0x000fe40000000808 */
[----:B------:R-:W-:-:S06]  /*0820*/  DADD R22, R20, R22 ;  /* 0x0000000014167229 */ /* 0x000fcc0000000016 */
[----:B------:R-:W-:-:S08]  /*0830*/  DADD R6, R12, R6 ;  /* 0x000000000c067229 */ /* 0x000fd00000000006 */
[----:B------:R-:W-:-:S08]  /*0840*/  DADD R6, R22, R6 ;  /* 0x0000000016067229 */ /* 0x000fd00000000006 */
[----:B------:R-:W-:Y:S01]  /*0850*/  DADD R10, R10, R6 ;  /* 0x000000000a0a7229 */ /* 0x000fe20000000006 */
[----:B------:R-:W-:Y:S01]  /*0860*/  LOP3.LUT R6, R4, 0x80000000, RZ, 0x3c, !PT ;  /* 0x8000000004067812 */ /* 0x000fe200078e3cff */
[----:B------:R-:W-:-:S06]  /*0870*/  IMAD.MOV.U32 R7, RZ, RZ, 0x43300000 ;  /* 0x43300000ff077424 */ /* 0x000fcc00078e00ff */
[----:B------:R-:W-:Y:S02]  /*0880*/  DADD R12, R8, R10 ;  /* 0x00000000080c7229 */ /* 0x000fe4000000000a */
[----:B------:R-:W-:Y:S01]  /*0890*/  DADD R6, R6, -UR6 ;  /* 0x8000000606067e29 */ /* 0x000fe20008000000 */
[----:B------:R-:W-:Y:S01]  /*08a0*/  UMOV UR6, 0xfefa39ef ;  /* 0xfefa39ef00067882 */ /* 0x000fe20000000000 */
[----:B------:R-:W-:-:S04]  /*08b0*/  UMOV UR7, 0x3fe62e42 ;  /* 0x3fe62e4200077882 */ /* 0x000fc80000000000 */
[--C-:B------:R-:W-:Y:S02]  /*08c0*/  DADD R8, R8, -R12.reuse ;  /* 0x0000000008087229 */ /* 0x100fe4000000080c */
[----:B------:R-:W-:-:S06]  /*08d0*/  DFMA R4, R6, UR6, R12 ;  /* 0x0000000606047c2b */ /* 0x000fcc000800000c */
[----:B------:R-:W-:Y:S02]  /*08e0*/  DADD R8, R10, R8 ;  /* 0x000000000a087229 */ /* 0x000fe40000000008 */
[----:B------:R-:W-:-:S08]  /*08f0*/  DFMA R14, R6, -UR6, R4 ;  /* 0x80000006060e7c2b */ /* 0x000fd00008000004 */
[----:B------:R-:W-:Y:S01]  /*0900*/  DADD R14, -R12, R14 ;  /* 0x000000000c0e7229 */ /* 0x000fe2000000010e */
[----:B------:R-:W-:Y:S01]  /*0910*/  LOP3.LUT R13, R27, 0xff0fffff, RZ, 0xc0, !PT ;  /* 0xff0fffff1b0d7812 */ /* 0x000fe200078ec0ff */
[----:B------:R-:W-:-:S03]  /*0920*/  IMAD.MOV.U32 R12, RZ, RZ, R26 ;  /* 0x000000ffff0c7224 */ /* 0x000fc600078e001a */
[----:B------:R-:W-:-:S03]  /*0930*/  SEL R13, R13, R27, P1 ;  /* 0x0000001b0d0d7207 */ /* 0x000fc60000800000 */
[----:B------:R-:W-:-:S08]  /*0940*/  DADD R8, R8, -R14 ;  /* 0x0000000008087229 */ /* 0x000fd0000000080e */
[----:B------:R-:W-:-:S08]  /*0950*/  DFMA R6, R6, UR8, R8 ;  /* 0x0000000806067c2b */ /* 0x000fd00008000008 */
[----:B------:R-:W-:-:S08]  /*0960*/  DADD R8, R4, R6 ;  /* 0x0000000004087229 */ /* 0x000fd00000000006 */
[----:B------:R-:W-:Y:S02]  /*0970*/  DADD R10, R4, -R8 ;  /* 0x00000000040a7229 */ /* 0x000fe40000000808 */
[----:B------:R-:W-:-:S06]  /*0980*/  DMUL R4, R8, R12 ;  /* 0x0000000c08047228 */ /* 0x000fcc0000000000 */
[----:B------:R-:W-:Y:S02]  /*0990*/  DADD R10, R6, R10 ;  /* 0x00000000060a7229 */ /* 0x000fe4000000000a */
[----:B------:R-:W-:-:S08]  /*09a0*/  DFMA R8, R8, R12, -R4 ;  /* 0x0000000c0808722b */ /* 0x000fd00000000804 */
[----:B------:R-:W-:Y:S01]  /*09b0*/  DFMA R10, R10, R12, R8 ;  /* 0x0000000c0a0a722b */ /* 0x000fe20000000008 */
[----:B------:R-:W-:Y:S01]  /*09c0*/  MOV R8, 0x652b82fe ;  /* 0x652b82fe00087802 */ /* 0x000fe20000000f00 */
[----:B------:R-:W-:-:S06]  /*09d0*/  IMAD.MOV.U32 R9, RZ, RZ, 0x3ff71547 ;  /* 0x3ff71547ff097424 */ /* 0x000fcc00078e00ff */
[----:B------:R-:W-:-:S08]  /*09e0*/  DADD R6, R4, R10 ;  /* 0x0000000004067229 */ /* 0x000fd0000000000a */
[----:B------:R-:W-:Y:S02]  /*09f0*/  DFMA R8, R6, R8, 6.75539944105574400000e+15 ;  /* 0x433800000608742b */ /* 0x000fe40000000008 */
[----:B------:R-:W-:Y:S01]  /*0a00*/  FSETP.GEU.AND P1, PT, |R7|, 4.1917929649353027344, PT ;  /* 0x4086232b0700780b */ /* 0x000fe20003f2e200 */
[----:B------:R-:W-:-:S05]  /*0a10*/  DADD R4, R4, -R6 ;  /* 0x0000000004047229 */ /* 0x000fca0000000806 */
[----:B------:R-:W-:-:S03]  /*0a20*/  DADD R12, R8, -6.75539944105574400000e+15 ;  /* 0xc3380000080c7429 */ /* 0x000fc60000000000 */
[----:B------:R-:W-:-:S05]  /*0a30*/  DADD R10, R10, R4 ;  /* 0x000000000a0a7229 */ /* 0x000fca0000000004 */
[----:B------:R-:W-:Y:S01]  /*0a40*/  DFMA R14, R12, -UR6, R6 ;  /* 0x800000060c0e7c2b */ /* 0x000fe20008000006 */
[----:B------:R-:W-:Y:S01]  /*0a50*/  UMOV UR6, 0x3b39803f ;  /* 0x3b39803f00067882 */ /* 0x000fe20000000000 */
[----:B------:R-:W-:-:S06]  /*0a60*/  UMOV UR7, 0x3c7abc9e ;  /* 0x3c7abc9e00077882 */ /* 0x000fcc0000000000 */
[----:B------:R-:W-:Y:S01]  /*0a70*/  DFMA R12, R12, -UR6, R14 ;  /* 0x800000060c0c7c2b */ /* 0x000fe2000800000e */
[----:B------:R-:W-:Y:S01]  /*0a80*/  UMOV UR6, 0x69ce2bdf ;  /* 0x69ce2bdf00067882 */ /* 0x000fe20000000000 */
[----:B------:R-:W-:Y:S01]  /*0a90*/  IMAD.MOV.U32 R14, RZ, RZ, -0x35dec16 ;  /* 0xfca213eaff0e7424 */ /* 0x000fe200078e00ff */
[----:B------:R-:W-:Y:S01]  /*0aa0*/  UMOV UR7, 0x3e5ade15 ;  /* 0x3e5ade1500077882 */ /* 0x000fe20000000000 */
[----:B------:R-:W-:-:S06]  /*0ab0*/  IMAD.MOV.U32 R15, RZ, RZ, 0x3e928af3 ;  /* 0x3e928af3ff0f7424 */ /* 0x000fcc00078e00ff */
[----:B------:R-:W-:Y:S01]  /*0ac0*/  DFMA R14, R12, UR6, R14 ;  /* 0x000000060c0e7c2b */ /* 0x000fe2000800000e */
[----:B------:R-:W-:Y:S01]  /*0ad0*/  UMOV UR6, 0x62401315 ;  /* 0x6240131500067882 */ /* 0x000fe20000000000 */
[----:B------:R-:W-:-:S06]  /*0ae0*/  UMOV UR7, 0x3ec71dee ;  /* 0x3ec71dee00077882 */ /* 0x000fcc0000000000 */
[----:B------:R-:W-:Y:S01]  /*0af0*/  DFMA R14, R12, R14, UR6 ;  /* 0x000000060c0e7e2b */ /* 0x000fe2000800000e */
        /* <DEDUP_REMOVED lines=20> */
[----:B------:R-:W-:-:S08]  /*0c40*/  DFMA R14, R12, R14, UR6 ;  /* 0x000000060c0e7e2b */ /* 0x000fd0000800000e */
[----:B------:R-:W-:-:S08]  /*0c50*/  DFMA R14, R12, R14, 1 ;  /* 0x3ff000000c0e742b */ /* 0x000fd0000000000e */
[----:B------:R-:W-:-:S10]  /*0c60*/  DFMA R12, R12, R14, 1 ;  /* 0x3ff000000c0c742b */ /* 0x000fd4000000000e */
[----:B------:R-:W-:Y:S01]  /*0c70*/  LEA R5, R8, R13, 0x14 ;  /* 0x0000000d08057211 */ /* 0x000fe200078ea0ff */
[----:B------:R-:W-:Y:S01]  /*0c80*/  IMAD.MOV.U32 R4, RZ, RZ, R12 ;  /* 0x000000ffff047224 */ /* 0x000fe200078e000c */
[----:B------:R-:W-:Y:S06]  /*0c90*/  @!P1 BRA `(.L_x_0) ;  /* 0x0000000000349947 */ /* 0x000fec0003800000 */
[----:B------:R-:W-:Y:S01]  /*0ca0*/  FSETP.GEU.AND P2, PT, |R7|, 4.2275390625, PT ;  /* 0x408748000700780b */ /* 0x000fe20003f4e200 */
[C---:B------:R-:W-:Y:S02]  /*0cb0*/  DADD R4, R6.reuse, +INF ;  /* 0x7ff0000006047429 */ /* 0x040fe40000000000 */
[----:B------:R-:W-:-:S08]  /*0cc0*/  DSETP.GEU.AND P1, PT, R6, RZ, PT ;  /* 0x000000ff0600722a */ /* 0x000fd00003f2e000 */
[----:B------:R-:W-:Y:S02]  /*0cd0*/  FSEL R4, R4, RZ, P1 ;  /* 0x000000ff04047208 */ /* 0x000fe40000800000 */
[----:B------:R-:W-:Y:S01]  /*0ce0*/  FSEL R5, R5, RZ, P1 ;  /* 0x000000ff05057208 */ /* 0x000fe20000800000 */
[----:B------:R-:W-:Y:S06]  /*0cf0*/  @P2 BRA `(.L_x_0) ;  /* 0x00000000001c2947 */ /* 0x000fec0003800000 */
[----:B------:R-:W-:-:S04]  /*0d00*/  LEA.HI R3, R8, R8, RZ, 0x1 ;  /* 0x0000000808037211 */ /* 0x000fc800078f08ff */
[----:B------:R-:W-:-:S05]  /*0d10*/  SHF.R.S32.HI R3, RZ, 0x1, R3 ;  /* 0x00000001ff037819 */ /* 0x000fca0000011403 */
[----:B------:R-:W-:Y:S02]  /*0d20*/  IMAD.IADD R4, R8, 0x1, -R3 ;  /* 0x0000000108047824 */ /* 0x000fe400078e0a03 */
[----:B------:R-:W-:-:S03]  /*0d30*/  IMAD R13, R3, 0x100000, R13 ;  /* 0x00100000030d7824 */ /* 0x000fc600078e020d */
[----:B------:R-:W-:Y:S02]  /*0d40*/  LEA R5, R4, 0x3ff00000, 0x14 ;  /* 0x3ff0000004057811 */ /* 0x000fe400078ea0ff */
[----:B------:R-:W-:-:S06]  /*0d50*/  MOV R4, RZ ;  /* 0x000000ff00047202 */ /* 0x000fcc0000000f00 */
[----:B------:R-:W-:-:S11]  /*0d60*/  DMUL R4, R12, R4 ;  /* 0x000000040c047228 */ /* 0x000fd60000000000 */
.L_x_0:
[----:B------:R-:W-:Y:S02]  /*0d70*/  DFMA R10, R10, R4, R4 ;  /* 0x000000040a0a722b */ /* 0x000fe40000000004 */
[----:B------:R-:W-:-:S08]  /*0d80*/  DSETP.NEU.AND P1, PT, |R4|, +INF , PT ;  /* 0x7ff000000400742a */ /* 0x000fd00003f2d200 */
[----:B------:R-:W-:Y:S01]  /*0d90*/  FSEL R7, R4, R10, !P1 ;  /* 0x0000000a04077208 */ /* 0x000fe20004800000 */
[----:B------:R-:W-:Y:S01]  /*0da0*/  IMAD.MOV.U32 R4, RZ, RZ, R0 ;  /* 0x000000ffff047224 */ /* 0x000fe200078e0000 */
[----:B------:R-:W-:Y:S01]  /*0db0*/  FSEL R10, R5, R11, !P1 ;  /* 0x0000000b050a7208 */ /* 0x000fe20004800000 */
[----:B------:R-:W-:-:S04]  /*0dc0*/  IMAD.MOV.U32 R5, RZ, RZ, 0x0 ;  /* 0x00000000ff057424 */ /* 0x000fc800078e00ff */
[----:B------:R-:W-:Y:S05]  /*0dd0*/  RET.REL.NODEC R4 `(_Z10vector_addPfS_S_i) ;  /* 0xfffffff004887950 */ /* 0x000fea0003c3ffff */
.L_x_1:
[----:B------:R-:W-:-:S00]  /*0de0*/  BRA `(.L_x_1) ;  /* 0xfffffffc00fc7947 */ /* 0x000fc0000383ffff */
[----:B------:R-:W-:-:S00]  /*0df0*/  NOP ;  /* 0x0000000000007918 */ /* 0x000fc00000000000 */
        /* <DEDUP_REMOVED lines=8> */
.L_x_2:


//--------------------- .nv.shared.reserved.0     --------------------------
	.section	.nv.shared.reserved.0,"aw",@nobits
	.weak		__nv_reservedSMEM_offset_0_alias
	.size		__nv_reservedSMEM_offset_0_alias, 0, 64
	.other		__nv_reservedSMEM_offset_0_alias,@"STO_CUDA_RESERVED_SHARED STV_DEFAULT"
__nv_reservedSMEM_offset_0_alias:
	.zero		0
	.zero		64


//--------------------- .nv.constant0._Z10vector_addPfS_S_i --------------------------
	.section	.nv.constant0._Z10vector_addPfS_S_i,"a",@progbits
	.sectionflags	@""
	.align	4
.nv.constant0._Z10vector_addPfS_S_i:
	.zero		924


//--------------------- SYMBOLS --------------------------

	.type		.nv.reservedSmem.offset0,@object
	.size		.nv.reservedSmem.offset0,0x4
